//
// Generated by NVIDIA NVVM Compiler
//
// Compiler Build ID: CL-36424714
// Cuda compilation tools, release 13.0, V13.0.88
// Based on NVVM 20.0.0
//

.version 9.0
.target sm_100
.address_size 64

	// .globl	_Z10cuda_hellov
.extern .func  (.param .b32 func_retval0) vprintf
(
	.param .b64 vprintf_param_0,
	.param .b64 vprintf_param_1
)
;
.global .align 1 .b8 $str[22] = {72, 101, 108, 108, 111, 32, 87, 111, 114, 108, 100, 32, 102, 114, 111, 109, 32, 71, 80, 85, 33};

.visible .entry _Z10cuda_hellov()
{
	.reg .b32 	%r<3>;
	.reg .b64 	%rd<3>;

	mov.u64 	%rd1, $str;
	cvta.global.u64 	%rd2, %rd1;
	{ // callseq 0, 0
	.param .b64 param0;
	st.param.b64 	[param0], %rd2;
	.param .b64 param1;
	st.param.b64 	[param1], 0;
	.param .b32 retval0;
	call.uni (retval0), 
	vprintf, 
	(
	param0, 
	param1
	);
	ld.param.b32 	%r1, [retval0];
	} // callseq 0
	ret;

}


// ===== COMPILED SASS (sm_100) =====

	.target	sm_100

	.elftype	@"ET_EXEC"


//--------------------- .note.nv.tkinfo           --------------------------
	.section	.note.nv.tkinfo,"",@"SHT_NOTE"
	.sectionflags	@"SHF_NOTE_NV_TKINFO"
	.tkinfo
        /*0018*/ 	.word	0x00000002
        /*0030*/ 	.string	""
        /*0030*/ 	.string	"ptxas"
        /*0030*/ 	.string	"Cuda compilation tools, release 13.0, V13.0.88"
        /*0030*/ 	.string	"Build cuda_13.0.r13.0/compiler.36424714_0"
        /*0030*/ 	.string	"-arch sm_100 -m 64 "



//--------------------- .note.nv.cuinfo           --------------------------
	.section	.note.nv.cuinfo,"",@"SHT_NOTE"
	.sectionflags	@"SHF_NOTE_NV_CUINFO"
        /*0018*/ 	.short	0x0002
        /*001a*/ 	.short	0x0064
        /*001c*/ 	.short	0x0082
	.zero		2


//--------------------- .nv.info                  --------------------------
	.section	.nv.info,"",@"SHT_CUDA_INFO"
	.align	4


	//----- nvinfo : EIATTR_REGCOUNT
	.align		4
        /*0000*/ 	.byte	0x04, 0x2f
        /*0002*/ 	.short	(.L_2 - .L_1)
	.align		4
.L_1:
        /*0004*/ 	.word	index@(_Z10cuda_hellov)
        /*0008*/ 	.word	0x00000018


	//----- nvinfo : EIATTR_FRAME_SIZE
	.align		4
.L_2:
        /*000c*/ 	.byte	0x04, 0x11
        /*000e*/ 	.short	(.L_4 - .L_3)
	.align		4
.L_3:
        /*0010*/ 	.word	index@(_Z10cuda_hellov)
        /*0014*/ 	.word	0x00000000


	//----- nvinfo : EIATTR_MIN_STACK_SIZE
	.align		4
.L_4:
        /*0018*/ 	.byte	0x04, 0x12
        /*001a*/ 	.short	(.L_6 - .L_5)
	.align		4
.L_5:
        /*001c*/ 	.word	index@(_Z10cuda_hellov)
        /*0020*/ 	.word	0x00000000
.L_6:


//--------------------- .nv.compat                --------------------------
	.section	.nv.compat,"",@"SHT_CUDA_COMPAT_INFO"
	.align	4
        /*0000*/ 	.byte	0x02, 0x09, 0x00, 0x00, 0x02, 0x02, 0x01, 0x00, 0x02, 0x05, 0x05, 0x00, 0x03, 0x07, 0x01, 0x01
        /*0010*/ 	.byte	0x02, 0x03, 0x00, 0x00, 0x02, 0x06, 0x01, 0x00, 0x04, 0x0b, 0x08, 0x00, 0x09, 0x00, 0x00, 0x00
        /*0020*/ 	.byte	0x00, 0x00, 0x00, 0x00


//--------------------- .nv.info._Z10cuda_hellov  --------------------------
	.section	.nv.info._Z10cuda_hellov,"",@"SHT_CUDA_INFO"
	.sectionflags	@""
	.align	4


	//----- nvinfo : EIATTR_CUDA_API_VERSION
	.align		4
        /*0000*/ 	.byte	0x04, 0x37
        /*0002*/ 	.short	(.L_8 - .L_7)
.L_7:
        /*0004*/ 	.word	0x00000082


	//----- nvinfo : EIATTR_SPARSE_MMA_MASK
	.align		4
.L_8:
        /*0008*/ 	.byte	0x03, 0x50
        /*000a*/ 	.short	0x0000


	//----- nvinfo : EIATTR_MAXREG_COUNT
	.align		4
        /*000c*/ 	.byte	0x03, 0x1b
        /*000e*/ 	.short	0x00ff


	//----- nvinfo : EIATTR_EXTERNS
	.align		4
        /*0010*/ 	.byte	0x04, 0x0f
        /*0012*/ 	.short	(.L_10 - .L_9)


	//   ....[0]....
	.align		4
.L_9:
        /*0014*/ 	.word	index@(vprintf)


	//----- nvinfo : EIATTR_MERCURY_ISA_VERSION
	.align		4
.L_10:
        /*0018*/ 	.byte	0x03, 0x5f
        /*001a*/ 	.short	0x0101


	//----- nvinfo : EIATTR_VRC_CTA_INIT_COUNT
	.align		4
        /*001c*/ 	.byte	0x02, 0x4a
	.zero		1
	.zero		1


	//----- nvinfo : EIATTR_SYSCALL_OFFSETS
	.align		4
        /*0020*/ 	.byte	0x04, 0x46
        /*0022*/ 	.short	(.L_12 - .L_11)


	//   ....[0]....
.L_11:
        /*0024*/ 	.word	0x00000080


	//----- nvinfo : EIATTR_EXIT_INSTR_OFFSETS
	.align		4
.L_12:
        /*0028*/ 	.byte	0x04, 0x1c
        /*002a*/ 	.short	(.L_14 - .L_13)


	//   ....[0]....
.L_13:
        /*002c*/ 	.word	0x00000090


	//----- nvinfo : EIATTR_SW_WAR
	.align		4
.L_14:
        /*0030*/ 	.byte	0x04, 0x36
        /*0032*/ 	.short	(.L_16 - .L_15)
.L_15:
        /*0034*/ 	.word	0x00000008
.L_16:


//--------------------- .nv.callgraph             --------------------------
	.section	.nv.callgraph,"",@"SHT_CUDA_CALLGRAPH"
	.align	4
	.sectionentsize	8
	.align		4
        /*0000*/ 	.word	0x00000000
	.align		4
        /*0004*/ 	.word	0xffffffff
	.align		4
        /*0008*/ 	.word	index@(_Z10cuda_hellov)
	.align		4
        /*000c*/ 	.word	index@(vprintf)
	.align		4
        /*0010*/ 	.word	0x00000000
	.align		4
        /*0014*/ 	.word	0xfffffffe
	.align		4
        /*0018*/ 	.word	0x00000000
	.align		4
        /*001c*/ 	.word	0xfffffffd
	.align		4
        /*0020*/ 	.word	0x00000000
	.align		4
        /*0024*/ 	.word	0xfffffffc


//--------------------- .nv.constant4             --------------------------
	.section	.nv.constant4,"a",@progbits
	.align	8
	.align		8
.nv.constant4:
        /*0000*/ 	.dword	vprintf
	.align		8
        /*0008*/ 	.dword	$str


//--------------------- .text._Z10cuda_hellov     --------------------------
	.section	.text._Z10cuda_hellov,"ax",@progbits
	.align	128
        .global         _Z10cuda_hellov
        .type           _Z10cuda_hellov,@function
        .size           _Z10cuda_hellov,(.L_x_2 - _Z10cuda_hellov)
        .other          _Z10cuda_hellov,@"STO_CUDA_ENTRY STV_DEFAULT"
_Z10cuda_hellov:
.text._Z10cuda_hellov:
[----:B------:R-:W0:Y:S01]  /*0000*/  LDC R1, c[0x0][0x37c] ;  /* 0x0000df00ff017b82 */ /* 0x000e220000000800 */
[----:B------:R-:W-:Y:S01]  /*0010*/  MOV R0, 0x0 ;  /* 0x0000000000007802 */ /* 0x000fe20000000f00 */
[----:B------:R-:W1:Y:S01]  /*0020*/  LDCU.64 UR4, c[0x4][0x8] ;  /* 0x01000100ff0477ac */ /* 0x000e620008000a00 */
[----:B------:R-:W-:-:S05]  /*0030*/  CS2R R6, SRZ ;  /* 0x0000000000067805 */ /* 0x000fca000001ff00 */
[----:B------:R2:W3:Y:S01]  /*0040*/  LDC.64 R2, c[0x4][R0] ;  /* 0x0100000000027b82 */ /* 0x0004e20000000a00 */
[----:B-1----:R-:W-:Y:S02]  /*0050*/  IMAD.U32 R4, RZ, RZ, UR4 ;  /* 0x00000004ff047e24 */ /* 0x002fe4000f8e00ff */
[----:B--2---:R-:W-:-:S07]  /*0060*/  IMAD.U32 R5, RZ, RZ, UR5 ;  /* 0x00000005ff057e24 */ /* 0x004fce000f8e00ff */
[----:B------:R-:W-:-:S07]  /*0070*/  LEPC R20, `(.L_x_0) ;  /* 0x000000001014794e */ /* 0x000fce0000000000 */
[----:B0--3--:R-:W-:Y:S05]  /*0080*/  CALL.ABS.NOINC R2 ;  /* 0x0000000002007343 */ /* 0x009fea0003c00000 */
.L_x_0:
[----:B------:R-:W-:Y:S05]  /*0090*/  EXIT ;  /* 0x000000000000794d */ /* 0x000fea0003800000 */
.L_x_1:
[----:B------:R-:W-:-:S00]  /*00a0*/  BRA `(.L_x_1) ;  /* 0xfffffffc00fc7947 */ /* 0x000fc0000383ffff */
[----:B------:R-:W-:-:S00]  /*00b0*/  NOP ;  /* 0x0000000000007918 */ /* 0x000fc00000000000 */
        /* <DEDUP_REMOVED lines=12> */
.L_x_2:


//--------------------- .nv.global.init           --------------------------
	.section	.nv.global.init,"aw",@progbits
.nv.global.init:
	.type		$str,@object
	.size		$str,(.L_0 - $str)
$str:
        /*0000*/ 	.byte	0x48, 0x65, 0x6c, 0x6c, 0x6f, 0x20, 0x57, 0x6f, 0x72, 0x6c, 0x64, 0x20, 0x66, 0x72, 0x6f, 0x6d
        /*0010*/ 	.byte	0x20, 0x47, 0x50, 0x55, 0x21, 0x00
.L_0:


//--------------------- .nv.shared.reserved.0     --------------------------
	.section	.nv.shared.reserved.0,"aw",@nobits
	.weak		__nv_reservedSMEM_offset_0_alias
	.size		__nv_reservedSMEM_offset_0_alias, 0, 64
	.other		__nv_reservedSMEM_offset_0_alias,@"STO_CUDA_RESERVED_SHARED STV_DEFAULT"
__nv_reservedSMEM_offset_0_alias:
	.zero		0
	.zero		64


//--------------------- .nv.constant0._Z10cuda_hellov --------------------------
	.section	.nv.constant0._Z10cuda_hellov,"a",@progbits
	.sectionflags	@""
	.align	4
.nv.constant0._Z10cuda_hellov:
	.zero		896


//--------------------- SYMBOLS --------------------------

	.type		.nv.reservedSmem.offset0,@object
	.size		.nv.reservedSmem.offset0,0x4
	.type		vprintf,@function
